	.headerflags	@"EF_CUDA_TEXMODE_UNIFIED EF_CUDA_64BIT_ADDRESS EF_CUDA_ACCELERATORS EF_CUDA_SM90 EF_CUDA_VIRTUAL_SM(EF_CUDA_SM90)"
	.elftype	@"ET_EXEC"


//--------------------- .nv.info                  --------------------------
	.section	.nv.info,"",@"SHT_CUDA_INFO"
	.align	4


	//----- nvinfo : EIATTR_REGCOUNT
	.align		4
        /*0000*/ 	.byte	0x04, 0x2f
        /*0002*/ 	.short	(.L_1 - .L_0)
	.align		4
.L_0:
        /*0004*/ 	.word	index@(triton_poi_fused_convolution_0)
        /*0008*/ 	.word	0x0000000c


	//----- nvinfo : EIATTR_MIN_STACK_SIZE
	.align		4
.L_1:
        /*000c*/ 	.byte	0x04, 0x12
        /*000e*/ 	.short	(.L_3 - .L_2)
	.align		4
.L_2:
        /*0010*/ 	.word	index@(triton_poi_fused_convolution_0)
        /*0014*/ 	.word	0x00000000


	//----- nvinfo : EIATTR_FRAME_SIZE
	.align		4
.L_3:
        /*0018*/ 	.byte	0x04, 0x11
        /*001a*/ 	.short	(.L_5 - .L_4)
	.align		4
.L_4:
        /*001c*/ 	.word	index@(triton_poi_fused_convolution_0)
        /*0020*/ 	.word	0x00000000


	//----- nvinfo : EIATTR_MIN_STACK_SIZE
	.align		4
.L_5:
        /*0024*/ 	.byte	0x04, 0x12
        /*0026*/ 	.short	(.L_7 - .L_6)
	.align		4
.L_6:
        /*0028*/ 	.word	index@(triton_poi_fused_convolution_0)
        /*002c*/ 	.word	0x00000000
.L_7:


//--------------------- .nv.info.triton_poi_fused_convolution_0 --------------------------
	.section	.nv.info.triton_poi_fused_convolution_0,"",@"SHT_CUDA_INFO"
	.sectionflags	@""
	.align	4


	//----- nvinfo : EIATTR_CUDA_API_VERSION
	.align		4
        /*0000*/ 	.byte	0x04, 0x37
        /*0002*/ 	.short	(.L_9 - .L_8)
.L_8:
        /*0004*/ 	.word	0x0000007c


	//----- nvinfo : EIATTR_KPARAM_INFO
	.align		4
.L_9:
        /*0008*/ 	.byte	0x04, 0x17
        /*000a*/ 	.short	(.L_11 - .L_10)
.L_10:
        /*000c*/ 	.word	0x00000000
        /*0010*/ 	.short	0x0002
        /*0012*/ 	.short	0x0010
        /*0014*/ 	.byte	0x00, 0xf0, 0x11, 0x00


	//----- nvinfo : EIATTR_KPARAM_INFO
	.align		4
.L_11:
        /*0018*/ 	.byte	0x04, 0x17
        /*001a*/ 	.short	(.L_13 - .L_12)
.L_12:
        /*001c*/ 	.word	0x00000000
        /*0020*/ 	.short	0x0001
        /*0022*/ 	.short	0x0008
        /*0024*/ 	.byte	0x00, 0xf4, 0x21, 0x00


	//----- nvinfo : EIATTR_KPARAM_INFO
	.align		4
.L_13:
        /*0028*/ 	.byte	0x04, 0x17
        /*002a*/ 	.short	(.L_15 - .L_14)
.L_14:
        /*002c*/ 	.word	0x00000000
        /*0030*/ 	.short	0x0000
        /*0032*/ 	.short	0x0000
        /*0034*/ 	.byte	0x00, 0xf4, 0x21, 0x00


	//----- nvinfo : EIATTR_SPARSE_MMA_MASK
	.align		4
.L_15:
        /*0038*/ 	.byte	0x03, 0x50
        /*003a*/ 	.short	0x0000


	//----- nvinfo : EIATTR_MAXREG_COUNT
	.align		4
        /*003c*/ 	.byte	0x03, 0x1b
        /*003e*/ 	.short	0x00ff


	//----- nvinfo : EIATTR_EXIT_INSTR_OFFSETS
	.align		4
        /*0040*/ 	.byte	0x04, 0x1c
        /*0042*/ 	.short	(.L_17 - .L_16)


	//   ....[0]....
.L_16:
        /*0044*/ 	.word	0x00000170


	//----- nvinfo : EIATTR_REQNTID
	.align		4
.L_17:
        /*0048*/ 	.byte	0x04, 0x10
        /*004a*/ 	.short	(.L_19 - .L_18)
.L_18:
        /*004c*/ 	.word	0x00000080
        /*0050*/ 	.word	0x00000001
        /*0054*/ 	.word	0x00000001


	//----- nvinfo : EIATTR_CBANK_PARAM_SIZE
	.align		4
.L_19:
        /*0058*/ 	.byte	0x03, 0x19
        /*005a*/ 	.short	0x0014


	//----- nvinfo : EIATTR_PARAM_CBANK
	.align		4
        /*005c*/ 	.byte	0x04, 0x0a
        /*005e*/ 	.short	(.L_21 - .L_20)
	.align		4
.L_20:
        /*0060*/ 	.word	index@(.nv.constant0.triton_poi_fused_convolution_0)
        /*0064*/ 	.short	0x0210
        /*0066*/ 	.short	0x0014


	//----- nvinfo : EIATTR_SW_WAR
	.align		4
.L_21:
        /*0068*/ 	.byte	0x04, 0x36
        /*006a*/ 	.short	(.L_23 - .L_22)
.L_22:
        /*006c*/ 	.word	0x00000008
.L_23:


//--------------------- .nv.callgraph             --------------------------
	.section	.nv.callgraph,"",@"SHT_CUDA_CALLGRAPH"
	.align	4
	.sectionentsize	8
	.align		4
        /*0000*/ 	.word	0x00000000
	.align		4
        /*0004*/ 	.word	0xffffffff
	.align		4
        /*0008*/ 	.word	0x00000000
	.align		4
        /*000c*/ 	.word	0xfffffffe
	.align		4
        /*0010*/ 	.word	0x00000000
	.align		4
        /*0014*/ 	.word	0xfffffffd
	.align		4
        /*0018*/ 	.word	0x00000000
	.align		4
        /*001c*/ 	.word	0xfffffffc


//--------------------- .text.triton_poi_fused_convolution_0 --------------------------
	.section	.text.triton_poi_fused_convolution_0,"ax",@progbits
	.align	128
        .global         triton_poi_fused_convolution_0
        .type           triton_poi_fused_convolution_0,@function
        .size           triton_poi_fused_convolution_0,(.L_x_1 - triton_poi_fused_convolution_0)
        .other          triton_poi_fused_convolution_0,@"STO_CUDA_ENTRY STV_DEFAULT"
triton_poi_fused_convolution_0:
.text.triton_poi_fused_convolution_0:
[----:B------:R-:W-:Y:S01]  /*0000*/  LDC R1, c[0x0][0x28] ;  /* 0x00000a00ff017b82 */ /* 0x000fe20000000800 */
[----:B------:R-:W1:Y:S07]  /*0010*/  S2R R0, SR_TID.X ;  /* 0x0000000000007919 */ /* 0x000e6e0000002100 */
[----:B------:R-:W2:Y:S01]  /*0020*/  LDC.64 R4, c[0x0][0x218] ;  /* 0x00008600ff047b82 */ /* 0x000ea20000000a00 */
[----:B------:R-:W-:Y:S01]  /*0030*/  ULDC.64 UR4, c[0x0][0x208] ;  /* 0x0000820000047ab9 */ /* 0x000fe20000000a00 */
[----:B------:R-:W3:Y:S06]  /*0040*/  S2R R7, SR_CTAID.X ;  /* 0x0000000000077919 */ /* 0x000eec0000002500 */
[----:B------:R-:W4:Y:S01]  /*0050*/  LDC.64 R2, c[0x0][0x210] ;  /* 0x00008400ff027b82 */ /* 0x000f220000000a00 */
[----:B-1----:R-:W-:Y:S01]  /*0060*/  IMAD.SHL.U32 R0, R0, 0x2, RZ ;  /* 0x0000000200007824 */ /* 0x002fe200078e00ff */
[----:B---3--:R-:W-:-:S04]  /*0070*/  SHF.R.S32.HI R6, RZ, 0x17, R7 ;  /* 0x00000017ff067819 */ /* 0x008fc80000011407 */
[----:B------:R-:W-:Y:S02]  /*0080*/  LOP3.LUT R0, R0, 0xfe, RZ, 0xc0, !PT ;  /* 0x000000fe00007812 */ /* 0x000fe400078ec0ff */
[----:B------:R-:W-:-:S03]  /*0090*/  SGXT R6, R6, 0x1 ;  /* 0x000000010606781a */ /* 0x000fc60000000200 */
[----:B------:R-:W-:-:S04]  /*00a0*/  IMAD R7, R7, 0x100, R0 ;  /* 0x0000010007077824 */ /* 0x000fc800078e0200 */
[----:B----4-:R-:W-:Y:S01]  /*00b0*/  IMAD.WIDE R2, R7, 0x4, R2 ;  /* 0x0000000407027825 */ /* 0x010fe200078e0202 */
[----:B------:R-:W-:-:S04]  /*00c0*/  LEA.HI R6, R6, R7, RZ, 0x9 ;  /* 0x0000000706067211 */ /* 0x000fc800078f48ff */
[----:B------:R-:W-:-:S04]  /*00d0*/  SHF.R.S32.HI R6, RZ, 0x9, R6 ;  /* 0x00000009ff067819 */ /* 0x000fc80000011406 */
[----:B------:R-:W-:-:S04]  /*00e0*/  LEA.HI R0, R6, R6, RZ, 0x2 ;  /* 0x0000000606007211 */ /* 0x000fc800078f10ff */
[----:B------:R-:W-:-:S05]  /*00f0*/  LOP3.LUT R9, R0, 0xfffffffc, RZ, 0xc0, !PT ;  /* 0xfffffffc00097812 */ /* 0x000fca00078ec0ff */
[----:B------:R-:W-:Y:S02]  /*0100*/  IMAD.IADD R9, R6, 0x1, -R9 ;  /* 0x0000000106097824 */ /* 0x000fe400078e0a09 */
[----:B------:R-:W3:Y:S02]  /*0110*/  LDG.E.64 R6, desc[UR4][R2.64] ;  /* 0x0000000402067981 */ /* 0x000ee4000c1e1b00 */
[----:B--2---:R-:W-:-:S06]  /*0120*/  IMAD.WIDE R4, R9, 0x4, R4 ;  /* 0x0000000409047825 */ /* 0x004fcc00078e0204 */
[----:B------:R-:W3:Y:S02]  /*0130*/  LDG.E.EL R4, desc[UR4][R4.64] ;  /* 0x0000000404047981 */ /* 0x000ee4000c2e1900 */
[--C-:B---3--:R-:W-:Y:S01]  /*0140*/  FADD R6, R6, R4.reuse ;  /* 0x0000000406067221 */ /* 0x108fe20000000000 */
[----:B------:R-:W-:-:S05]  /*0150*/  FADD R7, R7, R4 ;  /* 0x0000000407077221 */ /* 0x000fca0000000000 */
[----:B------:R-:W-:Y:S01]  /*0160*/  STG.E.64 desc[UR4][R2.64], R6 ;  /* 0x0000000602007986 */ /* 0x000fe2000c101b04 */
[----:B------:R-:W-:Y:S05]  /*0170*/  EXIT ;  /* 0x000000000000794d */ /* 0x000fea0003800000 */
.L_x_0:
[----:B------:R-:W-:-:S00]  /*0180*/  BRA `(.L_x_0) ;  /* 0xfffffffc00fc7947 */ /* 0x000fc0000383ffff */
[----:B------:R-:W-:-:S00]  /*0190*/  NOP ;  /* 0x0000000000007918 */ /* 0x000fc00000000000 */
        /* <DEDUP_REMOVED lines=14> */
.L_x_1:


//--------------------- .nv.constant0.triton_poi_fused_convolution_0 --------------------------
	.section	.nv.constant0.triton_poi_fused_convolution_0,"a",@progbits
	.sectionflags	@""
	.align	4
.nv.constant0.triton_poi_fused_convolution_0:
	.zero		548
